	.headerflags	@"EF_CUDA_TEXMODE_UNIFIED EF_CUDA_64BIT_ADDRESS EF_CUDA_ACCELERATORS EF_CUDA_SM90 EF_CUDA_VIRTUAL_SM(EF_CUDA_SM90)"
	.elftype	@"ET_EXEC"


//--------------------- .nv.info                  --------------------------
	.section	.nv.info,"",@"SHT_CUDA_INFO"
	.align	4


	//----- nvinfo : EIATTR_REGCOUNT
	.align		4
        /*0000*/ 	.byte	0x04, 0x2f
        /*0002*/ 	.short	(.L_3 - .L_2)
	.align		4
.L_2:
        /*0004*/ 	.word	index@(triton_poi_fused__native_batch_norm_legit_no_training_cat_relu_38)
        /*0008*/ 	.word	0x0000001c


	//----- nvinfo : EIATTR_MIN_STACK_SIZE
	.align		4
.L_3:
        /*000c*/ 	.byte	0x04, 0x12
        /*000e*/ 	.short	(.L_5 - .L_4)
	.align		4
.L_4:
        /*0010*/ 	.word	index@(triton_poi_fused__native_batch_norm_legit_no_training_cat_relu_38)
        /*0014*/ 	.word	0x00000000


	//----- nvinfo : EIATTR_FRAME_SIZE
	.align		4
.L_5:
        /*0018*/ 	.byte	0x04, 0x11
        /*001a*/ 	.short	(.L_7 - .L_6)
	.align		4
.L_6:
        /*001c*/ 	.word	index@(triton_poi_fused__native_batch_norm_legit_no_training_cat_relu_38)
        /*0020*/ 	.word	0x00000000


	//----- nvinfo : EIATTR_MIN_STACK_SIZE
	.align		4
.L_7:
        /*0024*/ 	.byte	0x04, 0x12
        /*0026*/ 	.short	(.L_9 - .L_8)
	.align		4
.L_8:
        /*0028*/ 	.word	index@(triton_poi_fused__native_batch_norm_legit_no_training_cat_relu_38)
        /*002c*/ 	.word	0x00000000
.L_9:


//--------------------- .nv.info.triton_poi_fused__native_batch_norm_legit_no_training_cat_relu_38 --------------------------
	.section	.nv.info.triton_poi_fused__native_batch_norm_legit_no_training_cat_relu_38,"",@"SHT_CUDA_INFO"
	.sectionflags	@""
	.align	4


	//----- nvinfo : EIATTR_CUDA_API_VERSION
	.align		4
        /*0000*/ 	.byte	0x04, 0x37
        /*0002*/ 	.short	(.L_11 - .L_10)
.L_10:
        /*0004*/ 	.word	0x0000007c


	//----- nvinfo : EIATTR_KPARAM_INFO
	.align		4
.L_11:
        /*0008*/ 	.byte	0x04, 0x17
        /*000a*/ 	.short	(.L_13 - .L_12)
.L_12:
        /*000c*/ 	.word	0x00000000
        /*0010*/ 	.short	0x0008
        /*0012*/ 	.short	0x0040
        /*0014*/ 	.byte	0x00, 0xf0, 0x11, 0x00


	//----- nvinfo : EIATTR_KPARAM_INFO
	.align		4
.L_13:
        /*0018*/ 	.byte	0x04, 0x17
        /*001a*/ 	.short	(.L_15 - .L_14)
.L_14:
        /*001c*/ 	.word	0x00000000
        /*0020*/ 	.short	0x0007
        /*0022*/ 	.short	0x0038
        /*0024*/ 	.byte	0x00, 0xf4, 0x21, 0x00


	//----- nvinfo : EIATTR_KPARAM_INFO
	.align		4
.L_15:
        /*0028*/ 	.byte	0x04, 0x17
        /*002a*/ 	.short	(.L_17 - .L_16)
.L_16:
        /*002c*/ 	.word	0x00000000
        /*0030*/ 	.short	0x0006
        /*0032*/ 	.short	0x0030
        /*0034*/ 	.byte	0x00, 0xf4, 0x21, 0x00


	//----- nvinfo : EIATTR_KPARAM_INFO
	.align		4
.L_17:
        /*0038*/ 	.byte	0x04, 0x17
        /*003a*/ 	.short	(.L_19 - .L_18)
.L_18:
        /*003c*/ 	.word	0x00000000
        /*0040*/ 	.short	0x0005
        /*0042*/ 	.short	0x0028
        /*0044*/ 	.byte	0x00, 0xf4, 0x21, 0x00


	//----- nvinfo : EIATTR_KPARAM_INFO
	.align		4
.L_19:
        /*0048*/ 	.byte	0x04, 0x17
        /*004a*/ 	.short	(.L_21 - .L_20)
.L_20:
        /*004c*/ 	.word	0x00000000
        /*0050*/ 	.short	0x0004
        /*0052*/ 	.short	0x0020
        /*0054*/ 	.byte	0x00, 0xf4, 0x21, 0x00


	//----- nvinfo : EIATTR_KPARAM_INFO
	.align		4
.L_21:
        /*0058*/ 	.byte	0x04, 0x17
        /*005a*/ 	.short	(.L_23 - .L_22)
.L_22:
        /*005c*/ 	.word	0x00000000
        /*0060*/ 	.short	0x0003
        /*0062*/ 	.short	0x0018
        /*0064*/ 	.byte	0x00, 0xf4, 0x21, 0x00


	//----- nvinfo : EIATTR_KPARAM_INFO
	.align		4
.L_23:
        /*0068*/ 	.byte	0x04, 0x17
        /*006a*/ 	.short	(.L_25 - .L_24)
.L_24:
        /*006c*/ 	.word	0x00000000
        /*0070*/ 	.short	0x0002
        /*0072*/ 	.short	0x0010
        /*0074*/ 	.byte	0x00, 0xf4, 0x21, 0x00


	//----- nvinfo : EIATTR_KPARAM_INFO
	.align		4
.L_25:
        /*0078*/ 	.byte	0x04, 0x17
        /*007a*/ 	.short	(.L_27 - .L_26)
.L_26:
        /*007c*/ 	.word	0x00000000
        /*0080*/ 	.short	0x0001
        /*0082*/ 	.short	0x0008
        /*0084*/ 	.byte	0x00, 0xf4, 0x21, 0x00


	//----- nvinfo : EIATTR_KPARAM_INFO
	.align		4
.L_27:
        /*0088*/ 	.byte	0x04, 0x17
        /*008a*/ 	.short	(.L_29 - .L_28)
.L_28:
        /*008c*/ 	.word	0x00000000
        /*0090*/ 	.short	0x0000
        /*0092*/ 	.short	0x0000
        /*0094*/ 	.byte	0x00, 0xf4, 0x21, 0x00


	//----- nvinfo : EIATTR_SPARSE_MMA_MASK
	.align		4
.L_29:
        /*0098*/ 	.byte	0x03, 0x50
        /*009a*/ 	.short	0x0000


	//----- nvinfo : EIATTR_MAXREG_COUNT
	.align		4
        /*009c*/ 	.byte	0x03, 0x1b
        /*009e*/ 	.short	0x00ff


	//----- nvinfo : EIATTR_EXIT_INSTR_OFFSETS
	.align		4
        /*00a0*/ 	.byte	0x04, 0x1c
        /*00a2*/ 	.short	(.L_31 - .L_30)


	//   ....[0]....
.L_30:
        /*00a4*/ 	.word	0x00000680


	//   ....[1]....
        /*00a8*/ 	.word	0x000006a0


	//----- nvinfo : EIATTR_REQNTID
	.align		4
.L_31:
        /*00ac*/ 	.byte	0x04, 0x10
        /*00ae*/ 	.short	(.L_33 - .L_32)
.L_32:
        /*00b0*/ 	.word	0x00000100
        /*00b4*/ 	.word	0x00000001
        /*00b8*/ 	.word	0x00000001


	//----- nvinfo : EIATTR_CBANK_PARAM_SIZE
	.align		4
.L_33:
        /*00bc*/ 	.byte	0x03, 0x19
        /*00be*/ 	.short	0x0044


	//----- nvinfo : EIATTR_PARAM_CBANK
	.align		4
        /*00c0*/ 	.byte	0x04, 0x0a
        /*00c2*/ 	.short	(.L_35 - .L_34)
	.align		4
.L_34:
        /*00c4*/ 	.word	index@(.nv.constant0.triton_poi_fused__native_batch_norm_legit_no_training_cat_relu_38)
        /*00c8*/ 	.short	0x0210
        /*00ca*/ 	.short	0x0044


	//----- nvinfo : EIATTR_SW_WAR
	.align		4
.L_35:
        /*00cc*/ 	.byte	0x04, 0x36
        /*00ce*/ 	.short	(.L_37 - .L_36)
.L_36:
        /*00d0*/ 	.word	0x00000008
.L_37:


//--------------------- .nv.callgraph             --------------------------
	.section	.nv.callgraph,"",@"SHT_CUDA_CALLGRAPH"
	.align	4
	.sectionentsize	8
	.align		4
        /*0000*/ 	.word	0x00000000
	.align		4
        /*0004*/ 	.word	0xffffffff
	.align		4
        /*0008*/ 	.word	0x00000000
	.align		4
        /*000c*/ 	.word	0xfffffffe
	.align		4
        /*0010*/ 	.word	0x00000000
	.align		4
        /*0014*/ 	.word	0xfffffffd
	.align		4
        /*0018*/ 	.word	0x00000000
	.align		4
        /*001c*/ 	.word	0xfffffffc


//--------------------- .nv.constant4             --------------------------
	.section	.nv.constant4,"a",@progbits
	.align	8
	.align		8
.nv.constant4:
        /*0000*/ 	.dword	_$_str
	.align		8
        /*0008*/ 	.dword	_$_str_$_2


//--------------------- .text.triton_poi_fused__native_batch_norm_legit_no_training_cat_relu_38 --------------------------
	.section	.text.triton_poi_fused__native_batch_norm_legit_no_training_cat_relu_38,"ax",@progbits
	.align	128
        .global         triton_poi_fused__native_batch_norm_legit_no_training_cat_relu_38
        .type           triton_poi_fused__native_batch_norm_legit_no_training_cat_relu_38,@function
        .size           triton_poi_fused__native_batch_norm_legit_no_training_cat_relu_38,(.L_x_1 - triton_poi_fused__native_batch_norm_legit_no_training_cat_relu_38)
        .other          triton_poi_fused__native_batch_norm_legit_no_training_cat_relu_38,@"STO_CUDA_ENTRY STV_DEFAULT"
triton_poi_fused__native_batch_norm_legit_no_training_cat_relu_38:
.text.triton_poi_fused__native_batch_norm_legit_no_training_cat_relu_38:
[----:B------:R-:W0:Y:S01]  /*0000*/  LDC R1, c[0x0][0x28] ;  /* 0x00000a00ff017b82 */ /* 0x000e220000000800 */
[----:B------:R-:W1:Y:S07]  /*0010*/  S2R R0, SR_TID.X ;  /* 0x0000000000007919 */ /* 0x000e6e0000002100 */
[----:B------:R-:W2:Y:S01]  /*0020*/  LDC.64 R4, c[0x0][0x228] ;  /* 0x00008a00ff047b82 */ /* 0x000ea20000000a00 */
[----:B------:R-:W-:Y:S01]  /*0030*/  IMAD.MOV.U32 R6, RZ, RZ, RZ ;  /* 0x000000ffff067224 */ /* 0x000fe200078e00ff */
[----:B------:R-:W-:Y:S01]  /*0040*/  ULDC.64 UR4, c[0x0][0x208] ;  /* 0x0000820000047ab9 */ /* 0x000fe20000000a00 */
[----:B------:R-:W3:Y:S01]  /*0050*/  S2R R3, SR_CTAID.X ;  /* 0x0000000000037919 */ /* 0x000ee20000002500 */
[----:B------:R-:W-:Y:S01]  /*0060*/  HFMA2.MMA R10, -RZ, RZ, 0, 0 ;  /* 0x00000000ff0a7435 */ /* 0x000fe200000001ff */
[----:B------:R-:W-:-:S03]  /*0070*/  ULDC.64 UR6, c[0x0][0x218] ;  /* 0x0000860000067ab9 */ /* 0x000fc60000000a00 */
[----:B------:R-:W4:Y:S01]  /*0080*/  LDC.64 R14, c[0x0][0x220] ;  /* 0x00008800ff0e7b82 */ /* 0x000f220000000a00 */
[----:B-1----:R-:W-:-:S05]  /*0090*/  IMAD.SHL.U32 R0, R0, 0x2, RZ ;  /* 0x0000000200007824 */ /* 0x002fca00078e00ff */
[----:B------:R-:W-:-:S05]  /*00a0*/  LOP3.LUT R0, R0, 0x1fe, RZ, 0xc0, !PT ;  /* 0x000001fe00007812 */ /* 0x000fca00078ec0ff */
[----:B---3--:R-:W-:-:S05]  /*00b0*/  IMAD R0, R3, 0x200, R0 ;  /* 0x0000020003007824 */ /* 0x008fca00078e0200 */
[----:B------:R-:W-:Y:S02]  /*00c0*/  SHF.R.S32.HI R3, RZ, 0x1f, R0 ;  /* 0x0000001fff037819 */ /* 0x000fe40000011400 */
[----:B------:R-:W-:Y:S02]  /*00d0*/  ISETP.GE.AND P0, PT, R0, 0x11200, PT ;  /* 0x000112000000780c */ /* 0x000fe40003f06270 */
[----:B------:R-:W-:-:S04]  /*00e0*/  LEA.HI R3, R3, R0, RZ, 0x6 ;  /* 0x0000000003037211 */ /* 0x000fc800078f30ff */
[----:B------:R-:W-:-:S05]  /*00f0*/  SHF.R.S32.HI R11, RZ, 0x6, R3 ;  /* 0x00000006ff0b7819 */ /* 0x000fca0000011403 */
[----:B------:R-:W-:-:S05]  /*0100*/  IMAD.HI R2, R11, 0x77975b9, RZ ;  /* 0x077975b90b027827 */ /* 0x000fca00078e02ff */
[----:B------:R-:W-:-:S04]  /*0110*/  SHF.R.U32.HI R7, RZ, 0x1f, R2 ;  /* 0x0000001fff077819 */ /* 0x000fc80000011602 */
[----:B------:R-:W-:-:S05]  /*0120*/  LEA.HI.SX32 R2, R2, R7, 0x1d ;  /* 0x0000000702027211 */ /* 0x000fca00078feaff */
[----:B------:R-:W-:-:S04]  /*0130*/  IMAD R11, R2, -0x112, R11 ;  /* 0xfffffeee020b7824 */ /* 0x000fc800078e020b */
[----:B--2---:R-:W-:-:S05]  /*0140*/  IMAD.WIDE R4, R11, 0x4, R4 ;  /* 0x000000040b047825 */ /* 0x004fca00078e0204 */
[----:B------:R-:W2:Y:S01]  /*0150*/  @!P0 LDG.E.EL R6, desc[UR4][R4.64] ;  /* 0x0000000404068981 */ /* 0x000ea2000c2e1900 */
[----:B------:R-:W-:-:S03]  /*0160*/  IMAD.HI R2, R0, 0x77975b9, RZ ;  /* 0x077975b900027827 */ /* 0x000fc600078e02ff */
[----:B------:R1:W3:Y:S01]  /*0170*/  @!P0 LDG.E.EL R10, desc[UR4][R4.64] ;  /* 0x00000004040a8981 */ /* 0x0002e2000c2e1900 */
[----:B------:R-:W-:Y:S01]  /*0180*/  IMAD.SHL.U32 R8, R11, 0x40, RZ ;  /* 0x000000400b087824 */ /* 0x000fe200078e00ff */
[----:B------:R-:W-:-:S04]  /*0190*/  SHF.R.U32.HI R7, RZ, 0x1f, R2 ;  /* 0x0000001fff077819 */ /* 0x000fc80000011602 */
[----:B------:R-:W-:Y:S02]  /*01a0*/  LEA.HI.SX32 R17, R2, R7, 0x17 ;  /* 0x0000000702117211 */ /* 0x000fe400078fbaff */
[----:B------:R-:W-:Y:S02]  /*01b0*/  LOP3.LUT R7, R3, 0xffffffc0, RZ, 0xc0, !PT ;  /* 0xffffffc003077812 */ /* 0x000fe400078ec0ff */
[----:B------:R-:W5:Y:S01]  /*01c0*/  LDC.64 R2, c[0x0][0x210] ;  /* 0x00008400ff027b82 */ /* 0x000f620000000a00 */
[C---:B------:R-:W-:Y:S02]  /*01d0*/  IMAD R9, R17.reuse, 0x300, RZ ;  /* 0x0000030011097824 */ /* 0x040fe400078e02ff */
[----:B------:R-:W-:Y:S02]  /*01e0*/  IMAD.IADD R7, R0, 0x1, -R7 ;  /* 0x0000000100077824 */ /* 0x000fe400078e0a07 */
[----:B-1----:R-:W-:Y:S01]  /*01f0*/  IMAD R4, R17, -0x4480, R0 ;  /* 0xffffbb8011047824 */ /* 0x002fe200078e0200 */
[----:B------:R-:W-:-:S02]  /*0200*/  SHF.R.S32.HI R13, RZ, 0x1f, R9 ;  /* 0x0000001fff0d7819 */ /* 0x000fc40000011409 */
[----:B------:R-:W-:Y:S01]  /*0210*/  IADD3 R18, P1, P2, R8, R7, R9 ;  /* 0x0000000708127210 */ /* 0x000fe20007a3e009 */
[----:B------:R-:W-:Y:S01]  /*0220*/  IMAD R25, R17, 0x4180, R4 ;  /* 0x0000418011197824 */ /* 0x000fe200078e0204 */
[----:B------:R-:W-:Y:S02]  /*0230*/  SHF.R.S32.HI R8, RZ, 0x1f, R8 ;  /* 0x0000001fff087819 */ /* 0x000fe40000011408 */
[----:B------:R-:W-:Y:S02]  /*0240*/  CS2R R4, SRZ ;  /* 0x0000000000047805 */ /* 0x000fe4000001ff00 */
[----:B------:R-:W-:Y:S02]  /*0250*/  SHF.R.S32.HI R7, RZ, 0x1f, R7 ;  /* 0x0000001fff077819 */ /* 0x000fe40000011407 */
[----:B------:R-:W-:Y:S02]  /*0260*/  LEA R16, P3, R18, UR6, 0x2 ;  /* 0x0000000612107c11 */ /* 0x000fe4000f8610ff */
[----:B------:R-:W-:-:S02]  /*0270*/  IADD3.X R7, R8, R7, R13, P1, P2 ;  /* 0x0000000708077210 */ /* 0x000fc40000fe440d */
[----:B------:R-:W1:Y:S01]  /*0280*/  LDC.64 R12, c[0x0][0x230] ;  /* 0x00008c00ff0c7b82 */ /* 0x000e620000000a00 */
[C---:B------:R-:W-:Y:S02]  /*0290*/  ISETP.GE.AND P2, PT, R11.reuse, 0x106, PT ;  /* 0x000001060b00780c */ /* 0x040fe40003f46270 */
[----:B------:R-:W-:Y:S02]  /*02a0*/  ISETP.GT.AND P1, PT, R11, 0x105, !P0 ;  /* 0x000001050b00780c */ /* 0x000fe40004724270 */
[----:B------:R-:W-:Y:S01]  /*02b0*/  ISETP.LT.AND P4, PT, R0, 0x11200, !P2 ;  /* 0x000112000000780c */ /* 0x000fe20005781270 */
[----:B-----5:R-:W-:Y:S01]  /*02c0*/  IMAD.WIDE R24, R25, 0x4, R2 ;  /* 0x0000000419187825 */ /* 0x020fe200078e0202 */
[----:B------:R-:W-:Y:S01]  /*02d0*/  CS2R R2, SRZ ;  /* 0x0000000000027805 */ /* 0x000fe2000001ff00 */
[----:B------:R-:W5:Y:S01]  /*02e0*/  LDC.64 R8, c[0x0][0x238] ;  /* 0x00008e00ff087b82 */ /* 0x000f620000000a00 */
[----:B------:R-:W-:Y:S01]  /*02f0*/  LEA.HI.X R17, R18, UR7, R7, 0x2, P3 ;  /* 0x0000000712117c11 */ /* 0x000fe200098f1407 */
[----:B----4-:R-:W-:Y:S01]  /*0300*/  IMAD.WIDE R22, R11, 0x4, R14 ;  /* 0x000000040b167825 */ /* 0x010fe200078e020e */
[----:B------:R-:W-:-:S02]  /*0310*/  MOV R7, RZ ;  /* 0x000000ff00077202 */ /* 0x000fc40000000f00 */
[----:B------:R-:W-:-:S03]  /*0320*/  CS2R R14, SRZ ;  /* 0x00000000000e7805 */ /* 0x000fc6000001ff00 */
[----:B------:R-:W4:Y:S04]  /*0330*/  @P1 LDG.E.64 R4, desc[UR4][R16.64+-0x10600] ;  /* 0xfefa000410041981 */ /* 0x000f28000c1e1b00 */
[----:B------:R-:W4:Y:S01]  /*0340*/  @P4 LDG.E.64 R2, desc[UR4][R24.64] ;  /* 0x0000000418024981 */ /* 0x000f22000c1e1b00 */
[----:B-1----:R-:W-:-:S03]  /*0350*/  IMAD.WIDE R12, R11, 0x4, R12 ;  /* 0x000000040b0c7825 */ /* 0x002fc600078e020c */
[----:B------:R-:W4:Y:S04]  /*0360*/  @!P0 LDG.E.EL R7, desc[UR4][R22.64] ;  /* 0x0000000416078981 */ /* 0x000f28000c2e1900 */
[----:B------:R-:W4:Y:S01]  /*0370*/  @!P0 LDG.E.EL R14, desc[UR4][R22.64] ;  /* 0x00000004160e8981 */ /* 0x000f22000c2e1900 */
[----:B-----5:R-:W-:Y:S01]  /*0380*/  IMAD.WIDE R8, R11, 0x4, R8 ;  /* 0x000000040b087825 */ /* 0x020fe200078e0208 */
[----:B------:R-:W-:-:S03]  /*0390*/  HFMA2.MMA R11, -RZ, RZ, 0, 0 ;  /* 0x00000000ff0b7435 */ /* 0x000fc600000001ff */
[----:B------:R-:W-:Y:S01]  /*03a0*/  IMAD.MOV.U32 R20, RZ, RZ, RZ ;  /* 0x000000ffff147224 */ /* 0x000fe200078e00ff */
[----:B------:R-:W5:Y:S01]  /*03b0*/  @!P0 LDG.E.EL R15, desc[UR4][R8.64] ;  /* 0x00000004080f8981 */ /* 0x000f62000c2e1900 */
[----:B------:R-:W-:-:S04]  /*03c0*/  IMAD.MOV.U32 R18, RZ, RZ, RZ ;  /* 0x000000ffff127224 */ /* 0x000fc800078e00ff */
[----:B------:R-:W5:Y:S04]  /*03d0*/  @!P0 LDG.E.EL R20, desc[UR4][R12.64] ;  /* 0x000000040c148981 */ /* 0x000f68000c2e1900 */
[----:B------:R1:W5:Y:S04]  /*03e0*/  @!P0 LDG.E.EL R18, desc[UR4][R12.64] ;  /* 0x000000040c128981 */ /* 0x000368000c2e1900 */
[----:B------:R1:W5:Y:S01]  /*03f0*/  @!P0 LDG.E.EL R11, desc[UR4][R8.64] ;  /* 0x00000004080b8981 */ /* 0x000362000c2e1900 */
[----:B------:R-:W-:Y:S01]  /*0400*/  IMAD.MOV.U32 R21, RZ, RZ, 0x3e800000 ;  /* 0x3e800000ff157424 */ /* 0x000fe200078e00ff */
[----:B01----:R-:W0:Y:S08]  /*0410*/  LDC.64 R12, c[0x0][0x240] ;  /* 0x00009000ff0c7b82 */ /* 0x003e300000000a00 */
[----:B------:R-:W1:Y:S01]  /*0420*/  LDC.64 R8, c[0x0][0x248] ;  /* 0x00009200ff087b82 */ /* 0x000e620000000a00 */
[----:B0-----:R-:W-:-:S04]  /*0430*/  IMAD.WIDE R12, R0, 0x4, R12 ;  /* 0x00000004000c7825 */ /* 0x001fc800078e020c */
[----:B-1----:R-:W-:-:S04]  /*0440*/  IMAD.WIDE R8, R0, 0x4, R8 ;  /* 0x0000000400087825 */ /* 0x002fc800078e0208 */
[----:B--2---:R-:W-:-:S04]  /*0450*/  FADD R6, R6, 9.9999997473787516356e-06 ;  /* 0x3727c5ac06067421 */ /* 0x004fc80000000000 */
[----:B------:R-:W0:Y:S01]  /*0460*/  MUFU.SQRT R16, R6 ;  /* 0x0000000600107308 */ /* 0x000e220000002000 */
[----:B---3--:R-:W-:-:S07]  /*0470*/  FADD R10, R10, 9.9999997473787516356e-06 ;  /* 0x3727c5ac0a0a7421 */ /* 0x008fce0000000000 */
[----:B------:R-:W1:Y:S01]  /*0480*/  MUFU.SQRT R17, R10 ;  /* 0x0000000a00117308 */ /* 0x000e620000002000 */
[C---:B0-----:R-:W-:Y:S02]  /*0490*/  FSETP.GT.AND P6, PT, R16.reuse, 8.50705917302346158658e+37, PT ;  /* 0x7e8000001000780b */ /* 0x041fe40003fc4000 */
[----:B------:R-:W-:Y:S02]  /*04a0*/  FSETP.GEU.AND P3, PT, R16, 1.175494350822287508e-38, PT ;  /* 0x008000001000780b */ /* 0x000fe40003f6e000 */
[----:B------:R-:W-:Y:S02]  /*04b0*/  FSEL R19, R21, 1, P6 ;  /* 0x3f80000015137808 */ /* 0x000fe40003000000 */
[----:B-1----:R-:W-:-:S07]  /*04c0*/  FSETP.GT.AND P5, PT, R17, 8.50705917302346158658e+37, PT ;  /* 0x7e8000001100780b */ /* 0x002fce0003fa4000 */
[----:B------:R-:W-:Y:S01]  /*04d0*/  @P6 FMUL R16, R16, 0.25 ;  /* 0x3e80000010106820 */ /* 0x000fe20000400000 */
[----:B------:R-:W-:-:S03]  /*04e0*/  FSETP.GEU.AND P6, PT, R17, 1.175494350822287508e-38, PT ;  /* 0x008000001100780b */ /* 0x000fc60003fce000 */
[----:B------:R-:W-:Y:S02]  /*04f0*/  @!P3 FMUL R16, R16, 16777216 ;  /* 0x4b8000001010b820 */ /* 0x000fe40000400000 */
[----:B------:R-:W-:-:S08]  /*0500*/  @P5 FMUL R17, R17, 0.25 ;  /* 0x3e80000011115820 */ /* 0x000fd00000400000 */
[----:B------:R-:W-:Y:S01]  /*0510*/  @!P6 FMUL R17, R17, 16777216 ;  /* 0x4b8000001111e820 */ /* 0x000fe20000400000 */
[----:B------:R-:W0:Y:S01]  /*0520*/  MUFU.RCP R16, R16 ;  /* 0x0000001000107308 */ /* 0x000e220000001000 */
[----:B------:R-:W-:-:S07]  /*0530*/  FSEL R6, R21, 1, P5 ;  /* 0x3f80000015067808 */ /* 0x000fce0002800000 */
[----:B------:R-:W1:Y:S01]  /*0540*/  MUFU.RCP R17, R17 ;  /* 0x0000001100117308 */ /* 0x000e620000001000 */
[----:B----4-:R-:W-:Y:S02]  /*0550*/  SEL R2, R2, RZ, P4 ;  /* 0x000000ff02027207 */ /* 0x010fe40002000000 */
[----:B------:R-:W-:Y:S01]  /*0560*/  SEL R3, R3, RZ, P4 ;  /* 0x000000ff03037207 */ /* 0x000fe20002000000 */
[----:B------:R-:W-:Y:S01]  /*0570*/  @!P3 FMUL R19, R19, 16777216 ;  /* 0x4b8000001313b820 */ /* 0x000fe20000400000 */
[----:B------:R-:W-:Y:S01]  /*0580*/  @P2 SEL R2, R4, RZ, P1 ;  /* 0x000000ff04022207 */ /* 0x000fe20000800000 */
[----:B------:R-:W-:Y:S01]  /*0590*/  @!P6 FMUL R6, R6, 16777216 ;  /* 0x4b8000000606e820 */ /* 0x000fe20000400000 */
[----:B------:R-:W-:Y:S01]  /*05a0*/  @P2 SEL R3, R5, RZ, P1 ;  /* 0x000000ff05032207 */ /* 0x000fe20000800000 */
[----:B0-----:R-:W-:Y:S02]  /*05b0*/  FMUL R16, R16, R19 ;  /* 0x0000001310107220 */ /* 0x001fe40000400000 */
[----:B------:R-:W-:-:S02]  /*05c0*/  FADD R7, R2, -R7 ;  /* 0x8000000702077221 */ /* 0x000fc40000000000 */
[----:B------:R-:W-:Y:S01]  /*05d0*/  FADD R14, R3, -R14 ;  /* 0x8000000e030e7221 */ /* 0x000fe20000000000 */
[----:B-1----:R-:W-:Y:S01]  /*05e0*/  FMUL R17, R17, R6 ;  /* 0x0000000611117220 */ /* 0x002fe20000400000 */
[----:B------:R-:W-:-:S03]  /*05f0*/  FMUL R16, R7, R16 ;  /* 0x0000001007107220 */ /* 0x000fc60000400000 */
[----:B------:R-:W-:Y:S01]  /*0600*/  FMUL R14, R14, R17 ;  /* 0x000000110e0e7220 */ /* 0x000fe20000400000 */
[----:B-----5:R-:W-:Y:S01]  /*0610*/  FFMA R15, R16, R20, R15 ;  /* 0x00000014100f7223 */ /* 0x020fe2000000000f */
[----:B------:R0:W-:Y:S02]  /*0620*/  @!P0 STG.E.64 desc[UR4][R12.64], R2 ;  /* 0x000000020c008986 */ /* 0x0001e4000c101b04 */
[----:B------:R-:W-:Y:S02]  /*0630*/  FFMA R11, R14, R18, R11 ;  /* 0x000000120e0b7223 */ /* 0x000fe4000000000b */
[----:B------:R-:W-:-:S03]  /*0640*/  FSETP.GEU.AND P1, PT, R15, RZ, PT ;  /* 0x000000ff0f00720b */ /* 0x000fc60003f2e000 */
[----:B------:R-:W-:Y:S02]  /*0650*/  FSETP.GEU.AND P2, PT, R11, RZ, PT ;  /* 0x000000ff0b00720b */ /* 0x000fe40003f4e000 */
[----:B------:R-:W-:Y:S02]  /*0660*/  FSEL R10, R15, RZ, P1 ;  /* 0x000000ff0f0a7208 */ /* 0x000fe40000800000 */
[----:B------:R-:W-:Y:S01]  /*0670*/  FSEL R11, R11, RZ, P2 ;  /* 0x000000ff0b0b7208 */ /* 0x000fe20001000000 */
[----:B0-----:R-:W-:Y:S08]  /*0680*/  @P0 EXIT ;  /* 0x000000000000094d */ /* 0x001ff00003800000 */
[----:B------:R-:W-:Y:S01]  /*0690*/  STG.E.64 desc[UR4][R8.64], R10 ;  /* 0x0000000a08007986 */ /* 0x000fe2000c101b04 */
[----:B------:R-:W-:Y:S05]  /*06a0*/  EXIT ;  /* 0x000000000000794d */ /* 0x000fea0003800000 */
.L_x_0:
[----:B------:R-:W-:-:S00]  /*06b0*/  BRA `(.L_x_0) ;  /* 0xfffffffc00fc7947 */ /* 0x000fc0000383ffff */
[----:B------:R-:W-:-:S00]  /*06c0*/  NOP ;  /* 0x0000000000007918 */ /* 0x000fc00000000000 */
        /* <DEDUP_REMOVED lines=11> */
.L_x_1:


//--------------------- .nv.global.init           --------------------------
	.section	.nv.global.init,"aw",@progbits
.nv.global.init:
	.type		_$_str,@object
	.size		_$_str,(_$_str_$_2 - _$_str)
_$_str:
        /*0000*/ 	.byte	0x5f, 0x5f, 0x43, 0x55, 0x44, 0x41, 0x5f, 0x46, 0x54, 0x5a, 0x00
	.type		_$_str_$_2,@object
	.size		_$_str_$_2,(.L_1 - _$_str_$_2)
_$_str_$_2:
        /*000b*/ 	.byte	0x5f, 0x5f, 0x43, 0x55, 0x44, 0x41, 0x5f, 0x50, 0x52, 0x45, 0x43, 0x5f, 0x53, 0x51, 0x52, 0x54
        /*001b*/ 	.byte	0x00
.L_1:


//--------------------- .nv.constant0.triton_poi_fused__native_batch_norm_legit_no_training_cat_relu_38 --------------------------
	.section	.nv.constant0.triton_poi_fused__native_batch_norm_legit_no_training_cat_relu_38,"a",@progbits
	.sectionflags	@""
	.align	4
.nv.constant0.triton_poi_fused__native_batch_norm_legit_no_training_cat_relu_38:
	.zero		596
